//
// Generated by NVIDIA NVVM Compiler
//
// Compiler Build ID: CL-36424714
// Cuda compilation tools, release 13.0, V13.0.88
// Based on NVVM 20.0.0
//

.version 9.0
.target sm_100
.address_size 64

	// .globl	_Z13conv2D_kernelPiS_S_iiiii

.visible .entry _Z13conv2D_kernelPiS_S_iiiii(
	.param .u64 .ptr .align 1 _Z13conv2D_kernelPiS_S_iiiii_param_0,
	.param .u64 .ptr .align 1 _Z13conv2D_kernelPiS_S_iiiii_param_1,
	.param .u64 .ptr .align 1 _Z13conv2D_kernelPiS_S_iiiii_param_2,
	.param .u32 _Z13conv2D_kernelPiS_S_iiiii_param_3,
	.param .u32 _Z13conv2D_kernelPiS_S_iiiii_param_4,
	.param .u32 _Z13conv2D_kernelPiS_S_iiiii_param_5,
	.param .u32 _Z13conv2D_kernelPiS_S_iiiii_param_6,
	.param .u32 _Z13conv2D_kernelPiS_S_iiiii_param_7
)
{
	.reg .pred 	%p<94>;
	.reg .b32 	%r<204>;
	.reg .b64 	%rd<25>;

	ld.param.u64 	%rd10, [_Z13conv2D_kernelPiS_S_iiiii_param_0];
	ld.param.u64 	%rd9, [_Z13conv2D_kernelPiS_S_iiiii_param_1];
	ld.param.u64 	%rd11, [_Z13conv2D_kernelPiS_S_iiiii_param_2];
	ld.param.u32 	%r82, [_Z13conv2D_kernelPiS_S_iiiii_param_3];
	ld.param.u32 	%r83, [_Z13conv2D_kernelPiS_S_iiiii_param_4];
	ld.param.u32 	%r84, [_Z13conv2D_kernelPiS_S_iiiii_param_5];
	ld.param.u32 	%r85, [_Z13conv2D_kernelPiS_S_iiiii_param_6];
	ld.param.u32 	%r86, [_Z13conv2D_kernelPiS_S_iiiii_param_7];
	cvta.to.global.u64 	%rd1, %rd10;
	cvta.to.global.u64 	%rd2, %rd11;
	mov.u32 	%r87, %ctaid.x;
	mov.u32 	%r88, %ntid.x;
	mov.u32 	%r89, %tid.x;
	mad.lo.s32 	%r90, %r87, %r88, %r89;
	mov.u32 	%r91, %ctaid.y;
	mov.u32 	%r92, %ntid.y;
	mov.u32 	%r93, %tid.y;
	mad.lo.s32 	%r2, %r91, %r92, %r93;
	mov.u32 	%r94, %ctaid.z;
	mov.u32 	%r95, %ntid.z;
	mov.u32 	%r96, %tid.z;
	mad.lo.s32 	%r3, %r94, %r95, %r96;
	shr.u32 	%r97, %r85, 31;
	add.s32 	%r98, %r85, %r97;
	shr.s32 	%r4, %r98, 1;
	sub.s32 	%r5, %r82, %r84;
	sub.s32 	%r99, %r83, %r85;
	setp.gt.s32 	%p2, %r2, %r5;
	setp.gt.s32 	%p3, %r90, %r99;
	or.pred  	%p4, %p2, %p3;
	setp.ge.s32 	%p5, %r3, %r86;
	or.pred  	%p6, %p5, %p4;
	@%p6 bra 	$L__BB0_46;
	setp.lt.s32 	%p7, %r84, -1;
	mov.b32 	%r179, 0;
	@%p7 bra 	$L__BB0_45;
	setp.lt.s32 	%p8, %r85, -1;
	neg.s32 	%r7, %r4;
	add.s32 	%r8, %r4, %r90;
	mul.lo.s32 	%r9, %r84, %r3;
	@%p8 bra 	$L__BB0_45;
	shr.u32 	%r103, %r84, 31;
	add.s32 	%r104, %r84, %r103;
	shr.s32 	%r105, %r104, 1;
	neg.s32 	%r171, %r105;
	abs.s32 	%r106, %r4;
	abs.s32 	%r11, %r105;
	add.s32 	%r12, %r4, %r106;
	add.s32 	%r107, %r12, 1;
	and.b32  	%r13, %r107, 7;
	add.s32 	%r14, %r9, %r105;
	mul.lo.s32 	%r15, %r82, %r3;
	add.s32 	%r16, %r105, %r2;
	mov.b32 	%r179, 0;
$L__BB0_4:
	mov.u32 	%r17, %r171;
	setp.lt.u32 	%p9, %r12, 7;
	add.s32 	%r109, %r16, %r17;
	setp.gt.s32 	%p10, %r109, -1;
	setp.lt.s32 	%p11, %r109, %r82;
	and.pred  	%p1, %p10, %p11;
	add.s32 	%r110, %r109, %r15;
	mul.lo.s32 	%r19, %r110, %r83;
	add.s32 	%r111, %r14, %r17;
	mul.lo.s32 	%r173, %r111, %r85;
	add.s32 	%r21, %r173, %r4;
	mov.u32 	%r188, %r7;
	@%p9 bra 	$L__BB0_23;
	add.s32 	%r112, %r12, 1;
	and.b32  	%r113, %r112, -8;
	neg.s32 	%r176, %r113;
	add.s32 	%r175, %r90, 3;
	add.s32 	%r174, %r90, %r19;
	mov.u32 	%r188, %r7;
$L__BB0_6:
	.pragma "nounroll";
	add.s32 	%r114, %r175, -3;
	setp.gt.s32 	%p12, %r114, -1;
	setp.lt.s32 	%p13, %r114, %r83;
	and.pred  	%p14, %p12, %p13;
	and.pred  	%p15, %p14, %p1;
	mul.wide.s32 	%rd12, %r173, 4;
	add.s64 	%rd3, %rd2, %rd12;
	mul.wide.s32 	%rd13, %r174, 4;
	add.s64 	%rd4, %rd1, %rd13;
	not.pred 	%p16, %p15;
	@%p16 bra 	$L__BB0_8;
	ld.global.u32 	%r115, [%rd3];
	ld.global.u32 	%r116, [%rd4];
	mad.lo.s32 	%r179, %r116, %r115, %r179;
$L__BB0_8:
	add.s32 	%r117, %r175, -2;
	setp.gt.s32 	%p17, %r117, -1;
	setp.lt.s32 	%p18, %r117, %r83;
	and.pred  	%p19, %p17, %p18;
	and.pred  	%p20, %p19, %p1;
	not.pred 	%p21, %p20;
	@%p21 bra 	$L__BB0_10;
	ld.global.u32 	%r118, [%rd3+4];
	ld.global.u32 	%r119, [%rd4+4];
	mad.lo.s32 	%r179, %r119, %r118, %r179;
$L__BB0_10:
	add.s32 	%r120, %r175, -1;
	setp.gt.s32 	%p22, %r120, -1;
	setp.lt.s32 	%p23, %r120, %r83;
	and.pred  	%p24, %p22, %p23;
	and.pred  	%p25, %p24, %p1;
	not.pred 	%p26, %p25;
	@%p26 bra 	$L__BB0_12;
	ld.global.u32 	%r121, [%rd3+8];
	ld.global.u32 	%r122, [%rd4+8];
	mad.lo.s32 	%r179, %r122, %r121, %r179;
$L__BB0_12:
	setp.gt.s32 	%p27, %r175, -1;
	setp.lt.s32 	%p28, %r175, %r83;
	and.pred  	%p29, %p27, %p28;
	and.pred  	%p30, %p29, %p1;
	not.pred 	%p31, %p30;
	@%p31 bra 	$L__BB0_14;
	ld.global.u32 	%r123, [%rd3+12];
	ld.global.u32 	%r124, [%rd4+12];
	mad.lo.s32 	%r179, %r124, %r123, %r179;
$L__BB0_14:
	add.s32 	%r125, %r175, 1;
	setp.gt.s32 	%p32, %r125, -1;
	setp.lt.s32 	%p33, %r125, %r83;
	and.pred  	%p34, %p32, %p33;
	and.pred  	%p35, %p34, %p1;
	not.pred 	%p36, %p35;
	@%p36 bra 	$L__BB0_16;
	ld.global.u32 	%r126, [%rd3+16];
	ld.global.u32 	%r127, [%rd4+16];
	mad.lo.s32 	%r179, %r127, %r126, %r179;
$L__BB0_16:
	add.s32 	%r128, %r175, 2;
	setp.gt.s32 	%p37, %r128, -1;
	setp.lt.s32 	%p38, %r128, %r83;
	and.pred  	%p39, %p37, %p38;
	and.pred  	%p40, %p39, %p1;
	not.pred 	%p41, %p40;
	@%p41 bra 	$L__BB0_18;
	ld.global.u32 	%r129, [%rd3+20];
	ld.global.u32 	%r130, [%rd4+20];
	mad.lo.s32 	%r179, %r130, %r129, %r179;
$L__BB0_18:
	add.s32 	%r131, %r175, 3;
	setp.gt.s32 	%p42, %r131, -1;
	setp.lt.s32 	%p43, %r131, %r83;
	and.pred  	%p44, %p42, %p43;
	and.pred  	%p45, %p44, %p1;
	not.pred 	%p46, %p45;
	@%p46 bra 	$L__BB0_20;
	ld.global.u32 	%r132, [%rd3+24];
	ld.global.u32 	%r133, [%rd4+24];
	mad.lo.s32 	%r179, %r133, %r132, %r179;
$L__BB0_20:
	add.s32 	%r134, %r175, 4;
	setp.gt.s32 	%p47, %r134, -1;
	setp.lt.s32 	%p48, %r134, %r83;
	and.pred  	%p49, %p47, %p48;
	and.pred  	%p50, %p49, %p1;
	not.pred 	%p51, %p50;
	@%p51 bra 	$L__BB0_22;
	ld.global.u32 	%r135, [%rd3+28];
	ld.global.u32 	%r136, [%rd4+28];
	mad.lo.s32 	%r179, %r136, %r135, %r179;
$L__BB0_22:
	add.s32 	%r188, %r188, 8;
	add.s32 	%r176, %r176, 8;
	add.s32 	%r175, %r175, 8;
	add.s32 	%r174, %r174, 8;
	add.s32 	%r173, %r173, 8;
	setp.ne.s32 	%p52, %r176, 0;
	@%p52 bra 	$L__BB0_6;
$L__BB0_23:
	setp.eq.s32 	%p53, %r13, 0;
	@%p53 bra 	$L__BB0_44;
	add.s32 	%r138, %r13, -1;
	setp.lt.u32 	%p54, %r138, 3;
	@%p54 bra 	$L__BB0_34;
	add.s32 	%r55, %r8, %r188;
	setp.gt.s32 	%p55, %r55, -1;
	setp.lt.s32 	%p56, %r55, %r83;
	and.pred  	%p57, %p55, %p56;
	and.pred  	%p58, %p57, %p1;
	add.s32 	%r139, %r21, %r188;
	mul.wide.s32 	%rd14, %r139, 4;
	add.s64 	%rd5, %rd2, %rd14;
	add.s32 	%r140, %r55, %r19;
	mul.wide.s32 	%rd15, %r140, 4;
	add.s64 	%rd6, %rd1, %rd15;
	not.pred 	%p59, %p58;
	@%p59 bra 	$L__BB0_27;
	ld.global.u32 	%r141, [%rd5];
	ld.global.u32 	%r142, [%rd6];
	mad.lo.s32 	%r179, %r142, %r141, %r179;
$L__BB0_27:
	add.s32 	%r143, %r55, 1;
	setp.gt.s32 	%p60, %r143, -1;
	setp.lt.s32 	%p61, %r143, %r83;
	and.pred  	%p62, %p60, %p61;
	and.pred  	%p63, %p62, %p1;
	not.pred 	%p64, %p63;
	@%p64 bra 	$L__BB0_29;
	ld.global.u32 	%r144, [%rd5+4];
	ld.global.u32 	%r145, [%rd6+4];
	mad.lo.s32 	%r179, %r145, %r144, %r179;
$L__BB0_29:
	add.s32 	%r146, %r55, 2;
	setp.gt.s32 	%p65, %r146, -1;
	setp.lt.s32 	%p66, %r146, %r83;
	and.pred  	%p67, %p65, %p66;
	and.pred  	%p68, %p67, %p1;
	not.pred 	%p69, %p68;
	@%p69 bra 	$L__BB0_31;
	ld.global.u32 	%r147, [%rd5+8];
	ld.global.u32 	%r148, [%rd6+8];
	mad.lo.s32 	%r179, %r148, %r147, %r179;
$L__BB0_31:
	add.s32 	%r149, %r55, 3;
	setp.gt.s32 	%p70, %r149, -1;
	setp.lt.s32 	%p71, %r149, %r83;
	and.pred  	%p72, %p70, %p71;
	and.pred  	%p73, %p72, %p1;
	not.pred 	%p74, %p73;
	@%p74 bra 	$L__BB0_33;
	ld.global.u32 	%r150, [%rd5+12];
	ld.global.u32 	%r151, [%rd6+12];
	mad.lo.s32 	%r179, %r151, %r150, %r179;
$L__BB0_33:
	add.s32 	%r188, %r188, 4;
$L__BB0_34:
	add.s32 	%r154, %r12, 1;
	and.b32  	%r153, %r154, 3;
	setp.eq.s32 	%p75, %r153, 0;
	@%p75 bra 	$L__BB0_44;
	setp.eq.s32 	%p76, %r153, 1;
	@%p76 bra 	$L__BB0_41;
	add.s32 	%r68, %r8, %r188;
	setp.gt.s32 	%p77, %r68, -1;
	setp.lt.s32 	%p78, %r68, %r83;
	and.pred  	%p79, %p77, %p78;
	and.pred  	%p80, %p79, %p1;
	add.s32 	%r155, %r21, %r188;
	mul.wide.s32 	%rd16, %r155, 4;
	add.s64 	%rd7, %rd2, %rd16;
	add.s32 	%r156, %r68, %r19;
	mul.wide.s32 	%rd17, %r156, 4;
	add.s64 	%rd8, %rd1, %rd17;
	not.pred 	%p81, %p80;
	@%p81 bra 	$L__BB0_38;
	ld.global.u32 	%r157, [%rd7];
	ld.global.u32 	%r158, [%rd8];
	mad.lo.s32 	%r179, %r158, %r157, %r179;
$L__BB0_38:
	add.s32 	%r159, %r68, 1;
	setp.gt.s32 	%p82, %r159, -1;
	setp.lt.s32 	%p83, %r159, %r83;
	and.pred  	%p84, %p82, %p83;
	and.pred  	%p85, %p84, %p1;
	not.pred 	%p86, %p85;
	@%p86 bra 	$L__BB0_40;
	ld.global.u32 	%r160, [%rd7+4];
	ld.global.u32 	%r161, [%rd8+4];
	mad.lo.s32 	%r179, %r161, %r160, %r179;
$L__BB0_40:
	add.s32 	%r188, %r188, 2;
$L__BB0_41:
	and.b32  	%r162, %r12, 1;
	setp.eq.b32 	%p87, %r162, 1;
	@%p87 bra 	$L__BB0_44;
	add.s32 	%r77, %r8, %r188;
	setp.gt.s32 	%p88, %r77, -1;
	setp.lt.s32 	%p89, %r77, %r83;
	and.pred  	%p90, %p88, %p89;
	and.pred  	%p91, %p90, %p1;
	not.pred 	%p92, %p91;
	@%p92 bra 	$L__BB0_44;
	add.s32 	%r163, %r77, %r19;
	add.s32 	%r164, %r21, %r188;
	mul.wide.s32 	%rd18, %r164, 4;
	add.s64 	%rd19, %rd2, %rd18;
	ld.global.u32 	%r165, [%rd19];
	mul.wide.s32 	%rd20, %r163, 4;
	add.s64 	%rd21, %rd1, %rd20;
	ld.global.u32 	%r166, [%rd21];
	mad.lo.s32 	%r179, %r166, %r165, %r179;
$L__BB0_44:
	add.s32 	%r171, %r17, 1;
	setp.ne.s32 	%p93, %r17, %r11;
	@%p93 bra 	$L__BB0_4;
$L__BB0_45:
	mad.lo.s32 	%r167, %r3, %r5, %r3;
	add.s32 	%r168, %r167, %r2;
	mad.lo.s32 	%r169, %r168, %r99, %r168;
	add.s32 	%r170, %r169, %r90;
	cvta.to.global.u64 	%rd22, %rd9;
	mul.wide.s32 	%rd23, %r170, 4;
	add.s64 	%rd24, %rd22, %rd23;
	st.global.u32 	[%rd24], %r179;
$L__BB0_46:
	ret;

}


// ===== COMPILED SASS (sm_100) =====

	.target	sm_100

	.elftype	@"ET_EXEC"


//--------------------- .note.nv.tkinfo           --------------------------
	.section	.note.nv.tkinfo,"",@"SHT_NOTE"
	.sectionflags	@"SHF_NOTE_NV_TKINFO"
	.tkinfo
        /*0018*/ 	.word	0x00000002
        /*0030*/ 	.string	""
        /*0030*/ 	.string	"ptxas"
        /*0030*/ 	.string	"Cuda compilation tools, release 13.0, V13.0.88"
        /*0030*/ 	.string	"Build cuda_13.0.r13.0/compiler.36424714_0"
        /*0030*/ 	.string	"-arch sm_100 -m 64 "



//--------------------- .note.nv.cuinfo           --------------------------
	.section	.note.nv.cuinfo,"",@"SHT_NOTE"
	.sectionflags	@"SHF_NOTE_NV_CUINFO"
        /*0018*/ 	.short	0x0002
        /*001a*/ 	.short	0x0064
        /*001c*/ 	.short	0x0082
	.zero		2


//--------------------- .nv.info                  --------------------------
	.section	.nv.info,"",@"SHT_CUDA_INFO"
	.align	4


	//----- nvinfo : EIATTR_REGCOUNT
	.align		4
        /*0000*/ 	.byte	0x04, 0x2f
        /*0002*/ 	.short	(.L_1 - .L_0)
	.align		4
.L_0:
        /*0004*/ 	.word	index@(_Z13conv2D_kernelPiS_S_iiiii)
        /*0008*/ 	.word	0x00000020


	//----- nvinfo : EIATTR_FRAME_SIZE
	.align		4
.L_1:
        /*000c*/ 	.byte	0x04, 0x11
        /*000e*/ 	.short	(.L_3 - .L_2)
	.align		4
.L_2:
        /*0010*/ 	.word	index@(_Z13conv2D_kernelPiS_S_iiiii)
        /*0014*/ 	.word	0x00000000


	//----- nvinfo : EIATTR_MIN_STACK_SIZE
	.align		4
.L_3:
        /*0018*/ 	.byte	0x04, 0x12
        /*001a*/ 	.short	(.L_5 - .L_4)
	.align		4
.L_4:
        /*001c*/ 	.word	index@(_Z13conv2D_kernelPiS_S_iiiii)
        /*0020*/ 	.word	0x00000000
.L_5:


//--------------------- .nv.compat                --------------------------
	.section	.nv.compat,"",@"SHT_CUDA_COMPAT_INFO"
	.align	4
        /*0000*/ 	.byte	0x02, 0x09, 0x00, 0x00, 0x02, 0x02, 0x01, 0x00, 0x02, 0x05, 0x05, 0x00, 0x03, 0x07, 0x01, 0x01
        /*0010*/ 	.byte	0x02, 0x03, 0x00, 0x00, 0x02, 0x06, 0x01, 0x00, 0x04, 0x0b, 0x08, 0x00, 0x09, 0x00, 0x00, 0x00
        /*0020*/ 	.byte	0x00, 0x00, 0x00, 0x00


//--------------------- .nv.info._Z13conv2D_kernelPiS_S_iiiii --------------------------
	.section	.nv.info._Z13conv2D_kernelPiS_S_iiiii,"",@"SHT_CUDA_INFO"
	.sectionflags	@""
	.align	4


	//----- nvinfo : EIATTR_CUDA_API_VERSION
	.align		4
        /*0000*/ 	.byte	0x04, 0x37
        /*0002*/ 	.short	(.L_7 - .L_6)
.L_6:
        /*0004*/ 	.word	0x00000082


	//----- nvinfo : EIATTR_KPARAM_INFO
	.align		4
.L_7:
        /*0008*/ 	.byte	0x04, 0x17
        /*000a*/ 	.short	(.L_9 - .L_8)
.L_8:
        /*000c*/ 	.word	0x00000000
        /*0010*/ 	.short	0x0007
        /*0012*/ 	.short	0x0028
        /*0014*/ 	.byte	0x00, 0xf0, 0x11, 0x00


	//----- nvinfo : EIATTR_KPARAM_INFO
	.align		4
.L_9:
        /*0018*/ 	.byte	0x04, 0x17
        /*001a*/ 	.short	(.L_11 - .L_10)
.L_10:
        /*001c*/ 	.word	0x00000000
        /*0020*/ 	.short	0x0006
        /*0022*/ 	.short	0x0024
        /*0024*/ 	.byte	0x00, 0xf0, 0x11, 0x00


	//----- nvinfo : EIATTR_KPARAM_INFO
	.align		4
.L_11:
        /*0028*/ 	.byte	0x04, 0x17
        /*002a*/ 	.short	(.L_13 - .L_12)
.L_12:
        /*002c*/ 	.word	0x00000000
        /*0030*/ 	.short	0x0005
        /*0032*/ 	.short	0x0020
        /*0034*/ 	.byte	0x00, 0xf0, 0x11, 0x00


	//----- nvinfo : EIATTR_KPARAM_INFO
	.align		4
.L_13:
        /*0038*/ 	.byte	0x04, 0x17
        /*003a*/ 	.short	(.L_15 - .L_14)
.L_14:
        /*003c*/ 	.word	0x00000000
        /*0040*/ 	.short	0x0004
        /*0042*/ 	.short	0x001c
        /*0044*/ 	.byte	0x00, 0xf0, 0x11, 0x00


	//----- nvinfo : EIATTR_KPARAM_INFO
	.align		4
.L_15:
        /*0048*/ 	.byte	0x04, 0x17
        /*004a*/ 	.short	(.L_17 - .L_16)
.L_16:
        /*004c*/ 	.word	0x00000000
        /*0050*/ 	.short	0x0003
        /*0052*/ 	.short	0x0018
        /*0054*/ 	.byte	0x00, 0xf0, 0x11, 0x00


	//----- nvinfo : EIATTR_KPARAM_INFO
	.align		4
.L_17:
        /*0058*/ 	.byte	0x04, 0x17
        /*005a*/ 	.short	(.L_19 - .L_18)
.L_18:
        /*005c*/ 	.word	0x00000000
        /*0060*/ 	.short	0x0002
        /*0062*/ 	.short	0x0010
        /*0064*/ 	.byte	0x00, 0xf5, 0x21, 0x00


	//----- nvinfo : EIATTR_KPARAM_INFO
	.align		4
.L_19:
        /*0068*/ 	.byte	0x04, 0x17
        /*006a*/ 	.short	(.L_21 - .L_20)
.L_20:
        /*006c*/ 	.word	0x00000000
        /*0070*/ 	.short	0x0001
        /*0072*/ 	.short	0x0008
        /*0074*/ 	.byte	0x00, 0xf5, 0x21, 0x00


	//----- nvinfo : EIATTR_KPARAM_INFO
	.align		4
.L_21:
        /*0078*/ 	.byte	0x04, 0x17
        /*007a*/ 	.short	(.L_23 - .L_22)
.L_22:
        /*007c*/ 	.word	0x00000000
        /*0080*/ 	.short	0x0000
        /*0082*/ 	.short	0x0000
        /*0084*/ 	.byte	0x00, 0xf5, 0x21, 0x00


	//----- nvinfo : EIATTR_SPARSE_MMA_MASK
	.align		4
.L_23:
        /*0088*/ 	.byte	0x03, 0x50
        /*008a*/ 	.short	0x0000


	//----- nvinfo : EIATTR_MAXREG_COUNT
	.align		4
        /*008c*/ 	.byte	0x03, 0x1b
        /*008e*/ 	.short	0x00ff


	//----- nvinfo : EIATTR_MERCURY_ISA_VERSION
	.align		4
        /*0090*/ 	.byte	0x03, 0x5f
        /*0092*/ 	.short	0x0101


	//----- nvinfo : EIATTR_VRC_CTA_INIT_COUNT
	.align		4
        /*0094*/ 	.byte	0x02, 0x4a
	.zero		1
	.zero		1


	//----- nvinfo : EIATTR_EXIT_INSTR_OFFSETS
	.align		4
        /*0098*/ 	.byte	0x04, 0x1c
        /*009a*/ 	.short	(.L_25 - .L_24)


	//   ....[0]....
.L_24:
        /*009c*/ 	.word	0x00000150


	//   ....[1]....
        /*00a0*/ 	.word	0x00000e40


	//----- nvinfo : EIATTR_CRS_STACK_SIZE
	.align		4
.L_25:
        /*00a4*/ 	.byte	0x04, 0x1e
        /*00a6*/ 	.short	(.L_27 - .L_26)
.L_26:
        /*00a8*/ 	.word	0x00000000


	//----- nvinfo : EIATTR_CBANK_PARAM_SIZE
	.align		4
.L_27:
        /*00ac*/ 	.byte	0x03, 0x19
        /*00ae*/ 	.short	0x002c


	//----- nvinfo : EIATTR_PARAM_CBANK
	.align		4
        /*00b0*/ 	.byte	0x04, 0x0a
        /*00b2*/ 	.short	(.L_29 - .L_28)
	.align		4
.L_28:
        /*00b4*/ 	.word	index@(.nv.constant0._Z13conv2D_kernelPiS_S_iiiii)
        /*00b8*/ 	.short	0x0380
        /*00ba*/ 	.short	0x002c


	//----- nvinfo : EIATTR_SW_WAR
	.align		4
.L_29:
        /*00bc*/ 	.byte	0x04, 0x36
        /*00be*/ 	.short	(.L_31 - .L_30)
.L_30:
        /*00c0*/ 	.word	0x00000008
.L_31:


//--------------------- .nv.callgraph             --------------------------
	.section	.nv.callgraph,"",@"SHT_CUDA_CALLGRAPH"
	.align	4
	.sectionentsize	8
	.align		4
        /*0000*/ 	.word	0x00000000
	.align		4
        /*0004*/ 	.word	0xffffffff
	.align		4
        /*0008*/ 	.word	0x00000000
	.align		4
        /*000c*/ 	.word	0xfffffffe
	.align		4
        /*0010*/ 	.word	0x00000000
	.align		4
        /*0014*/ 	.word	0xfffffffd
	.align		4
        /*0018*/ 	.word	0x00000000
	.align		4
        /*001c*/ 	.word	0xfffffffc


//--------------------- .text._Z13conv2D_kernelPiS_S_iiiii --------------------------
	.section	.text._Z13conv2D_kernelPiS_S_iiiii,"ax",@progbits
	.align	128
        .global         _Z13conv2D_kernelPiS_S_iiiii
        .type           _Z13conv2D_kernelPiS_S_iiiii,@function
        .size           _Z13conv2D_kernelPiS_S_iiiii,(.L_x_9 - _Z13conv2D_kernelPiS_S_iiiii)
        .other          _Z13conv2D_kernelPiS_S_iiiii,@"STO_CUDA_ENTRY STV_DEFAULT"
_Z13conv2D_kernelPiS_S_iiiii:
.text._Z13conv2D_kernelPiS_S_iiiii:
[----:B------:R-:W-:Y:S01]  /*0000*/  LDC R1, c[0x0][0x37c] ;  /* 0x0000df00ff017b82 */ /* 0x000fe20000000800 */
[----:B------:R-:W0:Y:S07]  /*0010*/  S2R R3, SR_TID.X ;  /* 0x0000000000037919 */ /* 0x000e2e0000002100 */
[----:B------:R-:W0:Y:S01]  /*0020*/  S2UR UR4, SR_CTAID.X ;  /* 0x00000000000479c3 */ /* 0x000e220000002500 */
[----:B------:R-:W1:Y:S01]  /*0030*/  LDCU.64 UR8, c[0x0][0x398] ;  /* 0x00007300ff0877ac */ /* 0x000e620008000a00 */
[----:B------:R-:W2:Y:S01]  /*0040*/  S2R R5, SR_TID.Y ;  /* 0x0000000000057919 */ /* 0x000ea20000002200 */
[----:B------:R-:W3:Y:S01]  /*0050*/  LDCU UR7, c[0x0][0x3a8] ;  /* 0x00007500ff0777ac */ /* 0x000ee20008000800 */
[----:B------:R-:W4:Y:S04]  /*0060*/  S2R R7, SR_TID.Z ;  /* 0x0000000000077919 */ /* 0x000f280000002300 */
[----:B------:R-:W0:Y:S08]  /*0070*/  LDC R2, c[0x0][0x360] ;  /* 0x0000d800ff027b82 */ /* 0x000e300000000800 */
[----:B------:R-:W1:Y:S08]  /*0080*/  LDC.64 R10, c[0x0][0x3a0] ;  /* 0x0000e800ff0a7b82 */ /* 0x000e700000000a00 */
[----:B------:R-:W2:Y:S08]  /*0090*/  S2UR UR5, SR_CTAID.Y ;  /* 0x00000000000579c3 */ /* 0x000eb00000002600 */
[----:B------:R-:W2:Y:S01]  /*00a0*/  LDC R4, c[0x0][0x364] ;  /* 0x0000d900ff047b82 */ /* 0x000ea20000000800 */
[----:B0-----:R-:W-:-:S07]  /*00b0*/  IMAD R2, R2, UR4, R3 ;  /* 0x0000000402027c24 */ /* 0x001fce000f8e0203 */
[----:B------:R-:W4:Y:S01]  /*00c0*/  S2UR UR6, SR_CTAID.Z ;  /* 0x00000000000679c3 */ /* 0x000f220000002700 */
[----:B-1----:R-:W-:-:S04]  /*00d0*/  IADD3 R3, PT, PT, -R11, UR9, RZ ;  /* 0x000000090b037c10 */ /* 0x002fc8000fffe1ff */
[----:B------:R-:W-:-:S03]  /*00e0*/  ISETP.GT.AND P0, PT, R2, R3, PT ;  /* 0x000000030200720c */ /* 0x000fc60003f04270 */
[----:B------:R-:W4:Y:S01]  /*00f0*/  LDC R6, c[0x0][0x368] ;  /* 0x0000da00ff067b82 */ /* 0x000f220000000800 */
[----:B--2---:R-:W-:Y:S01]  /*0100*/  IMAD R4, R4, UR5, R5 ;  /* 0x0000000504047c24 */ /* 0x004fe2000f8e0205 */
[----:B------:R-:W-:-:S04]  /*0110*/  IADD3 R5, PT, PT, -R10, UR8, RZ ;  /* 0x000000080a057c10 */ /* 0x000fc8000fffe1ff */
[----:B------:R-:W-:Y:S01]  /*0120*/  ISETP.GT.OR P0, PT, R4, R5, P0 ;  /* 0x000000050400720c */ /* 0x000fe20000704670 */
[----:B----4-:R-:W-:-:S05]  /*0130*/  IMAD R6, R6, UR6, R7 ;  /* 0x0000000606067c24 */ /* 0x010fca000f8e0207 */
[----:B---3--:R-:W-:-:S13]  /*0140*/  ISETP.GE.OR P0, PT, R6, UR7, P0 ;  /* 0x0000000706007c0c */ /* 0x008fda0008706670 */
[----:B------:R-:W-:Y:S05]  /*0150*/  @P0 EXIT ;  /* 0x000000000000094d */ /* 0x000fea0003800000 */
[----:B------:R-:W-:Y:S01]  /*0160*/  ISETP.GE.AND P0, PT, R10, -0x1, PT ;  /* 0xffffffff0a00780c */ /* 0x000fe20003f06270 */
[----:B------:R-:W0:Y:S01]  /*0170*/  LDCU.64 UR4, c[0x0][0x358] ;  /* 0x00006b00ff0477ac */ /* 0x000e220008000a00 */
[----:B------:R-:W-:-:S11]  /*0180*/  IMAD.MOV.U32 R0, RZ, RZ, RZ ;  /* 0x000000ffff007224 */ /* 0x000fd600078e00ff */
[----:B------:R-:W-:Y:S05]  /*0190*/  @!P0 BRA `(.L_x_0) ;  /* 0x0000000c000c8947 */ /* 0x000fea0003800000 */
[C---:B------:R-:W-:Y:S02]  /*01a0*/  ISETP.GE.AND P0, PT, R11.reuse, -0x1, PT ;  /* 0xffffffff0b00780c */ /* 0x040fe40003f06270 */
[----:B------:R-:W-:-:S11]  /*01b0*/  LEA.HI R7, R11, R11, RZ, 0x1 ;  /* 0x0000000b0b077211 */ /* 0x000fd600078f08ff */
[----:B------:R-:W-:Y:S05]  /*01c0*/  @!P0 BRA `(.L_x_0) ;  /* 0x0000000c00008947 */ /* 0x000fea0003800000 */
[----:B------:R-:W-:Y:S01]  /*01d0*/  SHF.R.S32.HI R7, RZ, 0x1, R7 ;  /* 0x00000001ff077819 */ /* 0x000fe20000011407 */
[----:B------:R-:W-:Y:S01]  /*01e0*/  IMAD.MOV.U32 R0, RZ, RZ, RZ ;  /* 0x000000ffff007224 */ /* 0x000fe200078e00ff */
[----:B------:R-:W-:Y:S02]  /*01f0*/  LEA.HI R9, R10, R10, RZ, 0x1 ;  /* 0x0000000a0a097211 */ /* 0x000fe400078f08ff */
[----:B------:R-:W-:Y:S01]  /*0200*/  IABS R8, R7 ;  /* 0x0000000700087213 */ /* 0x000fe20000000000 */
[----:B------:R-:W-:Y:S01]  /*0210*/  IMAD.MOV R11, RZ, RZ, -R7 ;  /* 0x000000ffff0b7224 */ /* 0x000fe200078e0a07 */
[----:B------:R-:W-:-:S03]  /*0220*/  SHF.R.S32.HI R9, RZ, 0x1, R9 ;  /* 0x00000001ff097819 */ /* 0x000fc60000011409 */
[----:B------:R-:W-:Y:S02]  /*0230*/  IMAD.IADD R8, R7, 0x1, R8 ;  /* 0x0000000107087824 */ /* 0x000fe400078e0208 */
[--C-:B------:R-:W-:Y:S02]  /*0240*/  IMAD R10, R6, R10, R9.reuse ;  /* 0x0000000a060a7224 */ /* 0x100fe400078e0209 */
[----:B------:R-:W-:Y:S02]  /*0250*/  VIADD R12, R8, 0x1 ;  /* 0x00000001080c7836 */ /* 0x000fe40000000000 */
[----:B------:R-:W-:-:S03]  /*0260*/  IMAD.MOV R13, RZ, RZ, -R9 ;  /* 0x000000ffff0d7224 */ /* 0x000fc600078e0a09 */
[----:B------:R-:W-:-:S07]  /*0270*/  LOP3.LUT R12, R12, 0x7, RZ, 0xc0, !PT ;  /* 0x000000070c0c7812 */ /* 0x000fce00078ec0ff */
.L_x_7:
[----:B------:R-:W1:Y:S01]  /*0280*/  LDCU UR6, c[0x0][0x398] ;  /* 0x00007300ff0677ac */ /* 0x000e620008000800 */
[-C--:B------:R-:W-:Y:S01]  /*0290*/  IADD3 R16, PT, PT, R4, R9.reuse, RZ ;  /* 0x0000000904107210 */ /* 0x080fe20007ffe0ff */
[--C-:B------:R-:W-:Y:S01]  /*02a0*/  IMAD.IADD R18, R10, 0x1, R13.reuse ;  /* 0x000000010a127824 */ /* 0x100fe200078e020d */
[----:B------:R-:W-:Y:S01]  /*02b0*/  ISETP.GE.U32.AND P1, PT, R8, 0x7, PT ;  /* 0x000000070800780c */ /* 0x000fe20003f26070 */
[----:B------:R-:W2:Y:S01]  /*02c0*/  LDCU UR7, c[0x0][0x3a4] ;  /* 0x00007480ff0777ac */ /* 0x000ea20008000800 */
[----:B------:R-:W-:Y:S01]  /*02d0*/  IABS R14, R9 ;  /* 0x00000009000e7213 */ /* 0x000fe20000000000 */
[----:B------:R-:W-:Y:S01]  /*02e0*/  IMAD.IADD R19, R16, 0x1, R13 ;  /* 0x0000000110137824 */ /* 0x000fe200078e020d */
[----:B------:R-:W-:Y:S01]  /*02f0*/  ISETP.NE.AND P2, PT, R12, RZ, PT ;  /* 0x000000ff0c00720c */ /* 0x000fe20003f45270 */
[----:B------:R-:W-:Y:S01]  /*0300*/  IMAD.MOV.U32 R21, RZ, RZ, R11 ;  /* 0x000000ffff157224 */ /* 0x000fe200078e000b */
[----:B------:R-:W-:Y:S02]  /*0310*/  ISETP.NE.AND P5, PT, R13, R14, PT ;  /* 0x0000000e0d00720c */ /* 0x000fe40003fa5270 */
[----:B-1----:R-:W-:-:S04]  /*0320*/  ISETP.GE.AND P0, PT, R19, UR6, PT ;  /* 0x0000000613007c0c */ /* 0x002fc8000bf06270 */
[----:B------:R-:W-:Y:S01]  /*0330*/  ISETP.GT.AND P0, PT, R19, -0x1, !P0 ;  /* 0xffffffff1300780c */ /* 0x000fe20004704270 */
[----:B--2---:R-:W-:Y:S02]  /*0340*/  IMAD R18, R18, UR7, RZ ;  /* 0x0000000712127c24 */ /* 0x004fe4000f8e02ff */
[----:B------:R-:W-:Y:S01]  /*0350*/  IMAD R19, R6, UR6, R19 ;  /* 0x0000000606137c24 */ /* 0x000fe2000f8e0213 */
[----:B------:R-:W-:Y:S09]  /*0360*/  @!P1 BRA `(.L_x_1) ;  /* 0x00000004002c9947 */ /* 0x000ff20003800000 */
[----:B------:R-:W1:Y:S01]  /*0370*/  LDCU UR6, c[0x0][0x39c] ;  /* 0x00007380ff0677ac */ /* 0x000e620008000800 */
[----:B------:R-:W-:Y:S01]  /*0380*/  VIADD R22, R8, 0x1 ;  /* 0x0000000108167836 */ /* 0x000fe20000000000 */
[----:B------:R-:W-:Y:S01]  /*0390*/  IADD3 R20, PT, PT, R2, 0x3, RZ ;  /* 0x0000000302147810 */ /* 0x000fe20007ffe0ff */
[----:B------:R-:W-:Y:S01]  /*03a0*/  IMAD.MOV.U32 R25, RZ, RZ, R18 ;  /* 0x000000ffff197224 */ /* 0x000fe200078e0012 */
[----:B------:R-:W2:Y:S01]  /*03b0*/  LDCU UR7, c[0x0][0x39c] ;  /* 0x00007380ff0777ac */ /* 0x000ea20008000800 */
[----:B------:R-:W-:Y:S01]  /*03c0*/  IMAD.MOV.U32 R21, RZ, RZ, R11 ;  /* 0x000000ffff157224 */ /* 0x000fe200078e000b */
[----:B------:R-:W-:-:S05]  /*03d0*/  LOP3.LUT R22, R22, 0xfffffff8, RZ, 0xc0, !PT ;  /* 0xfffffff816167812 */ /* 0x000fca00078ec0ff */
[----:B------:R-:W-:Y:S02]  /*03e0*/  IMAD.MOV R22, RZ, RZ, -R22 ;  /* 0x000000ffff167224 */ /* 0x000fe400078e0a16 */
[----:B-1----:R-:W-:-:S07]  /*03f0*/  IMAD R23, R19, UR6, R2 ;  /* 0x0000000613177c24 */ /* 0x002fce000f8e0202 */
.L_x_2:
[----:B------:R-:W1:Y:S01]  /*0400*/  LDC.64 R16, c[0x0][0x390] ;  /* 0x0000e400ff107b82 */ /* 0x000e620000000a00 */
[----:B------:R-:W-:-:S05]  /*0410*/  VIADD R24, R20, 0xfffffffd ;  /* 0xfffffffd14187836 */ /* 0x000fca0000000000 */
[C---:B--2---:R-:W-:Y:S02]  /*0420*/  ISETP.GE.AND P1, PT, R24.reuse, UR7, PT ;  /* 0x0000000718007c0c */ /* 0x044fe4000bf26270 */
[----:B------:R-:W2:Y:S02]  /*0430*/  LDC.64 R14, c[0x0][0x380] ;  /* 0x0000e000ff0e7b82 */ /* 0x000ea40000000a00 */
[----:B------:R-:W-:-:S04]  /*0440*/  ISETP.GT.AND P1, PT, R24, -0x1, !P1 ;  /* 0xffffffff1800780c */ /* 0x000fc80004f24270 */
[----:B------:R-:W-:Y:S01]  /*0450*/  PLOP3.LUT P1, PT, P1, P0, PT, 0x80, 0x8 ;  /* 0x000000000008781c */ /* 0x000fe20000f21070 */
[----:B-1----:R-:W-:-:S12]  /*0460*/  IMAD.WIDE R16, R25, 0x4, R16 ;  /* 0x0000000419107825 */ /* 0x002fd800078e0210 */
[----:B0-----:R-:W3:Y:S01]  /*0470*/  @P1 LDG.E R27, desc[UR4][R16.64] ;  /* 0x00000004101b1981 */ /* 0x001ee2000c1e1900 */
[----:B--2---:R-:W-:-:S05]  /*0480*/  IMAD.WIDE R14, R23, 0x4, R14 ;  /* 0x00000004170e7825 */ /* 0x004fca00078e020e */
[----:B------:R-:W3:Y:S02]  /*0490*/  @P1 LDG.E R24, desc[UR4][R14.64] ;  /* 0x000000040e181981 */ /* 0x000ee4000c1e1900 */
[----:B---3--:R-:W-:Y:S02]  /*04a0*/  @P1 IMAD R0, R27, R24, R0 ;  /* 0x000000181b001224 */ /* 0x008fe400078e0200 */
[----:B------:R-:W-:-:S05]  /*04b0*/  VIADD R24, R20, 0xfffffffe ;  /* 0xfffffffe14187836 */ /* 0x000fca0000000000 */
[----:B------:R-:W-:-:S04]  /*04c0*/  ISETP.GE.AND P1, PT, R24, UR7, PT ;  /* 0x0000000718007c0c */ /* 0x000fc8000bf26270 */
[----:B------:R-:W-:Y:S01]  /*04d0*/  ISETP.GT.AND P1, PT, R24, -0x1, !P1 ;  /* 0xffffffff1800780c */ /* 0x000fe20004f24270 */
[----:B------:R-:W-:-:S03]  /*04e0*/  VIADD R24, R20, 0xffffffff ;  /* 0xffffffff14187836 */ /* 0x000fc60000000000 */
[----:B------:R-:W-:Y:S02]  /*04f0*/  PLOP3.LUT P1, PT, P1, P0, PT, 0x80, 0x8 ;  /* 0x000000000008781c */ /* 0x000fe40000f21070 */
[----:B------:R-:W-:-:S04]  /*0500*/  ISETP.GE.AND P3, PT, R24, UR7, PT ;  /* 0x0000000718007c0c */ /* 0x000fc8000bf66270 */
[----:B------:R-:W-:-:S04]  /*0510*/  ISETP.GT.AND P3, PT, R24, -0x1, !P3 ;  /* 0xffffffff1800780c */ /* 0x000fc80005f64270 */
[----:B------:R-:W-:-:S03]  /*0520*/  PLOP3.LUT P3, PT, P3, P0, PT, 0x80, 0x8 ;  /* 0x000000000008781c */ /* 0x000fc60001f61070 */
[----:B------:R-:W2:Y:S04]  /*0530*/  @P1 LDG.E R27, desc[UR4][R16.64+0x4] ;  /* 0x00000404101b1981 */ /* 0x000ea8000c1e1900 */
[----:B------:R-:W2:Y:S06]  /*0540*/  @P1 LDG.E R24, desc[UR4][R14.64+0x4] ;  /* 0x000004040e181981 */ /* 0x000eac000c1e1900 */
[----:B------:R-:W3:Y:S04]  /*0550*/  @P3 LDG.E R29, desc[UR4][R16.64+0x8] ;  /* 0x00000804101d3981 */ /* 0x000ee8000c1e1900 */
[----:B------:R-:W3:Y:S01]  /*0560*/  @P3 LDG.E R26, desc[UR4][R14.64+0x8] ;  /* 0x000008040e1a3981 */ /* 0x000ee2000c1e1900 */
[----:B--2---:R-:W-:Y:S01]  /*0570*/  @P1 IMAD R0, R27, R24, R0 ;  /* 0x000000181b001224 */ /* 0x004fe200078e0200 */
[----:B------:R-:W-:-:S04]  /*0580*/  ISETP.GE.AND P1, PT, R20, UR7, PT ;  /* 0x0000000714007c0c */ /* 0x000fc8000bf26270 */
[----:B------:R-:W-:-:S04]  /*0590*/  ISETP.GT.AND P1, PT, R20, -0x1, !P1 ;  /* 0xffffffff1400780c */ /* 0x000fc80004f24270 */
[----:B------:R-:W-:Y:S02]  /*05a0*/  PLOP3.LUT P1, PT, P1, P0, PT, 0x80, 0x8 ;  /* 0x000000000008781c */ /* 0x000fe40000f21070 */
[----:B------:R-:W-:Y:S01]  /*05b0*/  IADD3 R24, PT, PT, R20, 0x1, RZ ;  /* 0x0000000114187810 */ /* 0x000fe20007ffe0ff */
[----:B---3--:R-:W-:-:S03]  /*05c0*/  @P3 IMAD R0, R29, R26, R0 ;  /* 0x0000001a1d003224 */ /* 0x008fc600078e0200 */
[----:B------:R-:W-:-:S04]  /*05d0*/  ISETP.GE.AND P3, PT, R24, UR7, PT ;  /* 0x0000000718007c0c */ /* 0x000fc8000bf66270 */
[----:B------:R-:W-:-:S03]  /*05e0*/  ISETP.GT.AND P3, PT, R24, -0x1, !P3 ;  /* 0xffffffff1800780c */ /* 0x000fc60005f64270 */
[----:B------:R-:W2:Y:S04]  /*05f0*/  @P1 LDG.E R27, desc[UR4][R16.64+0xc] ;  /* 0x00000c04101b1981 */ /* 0x000ea8000c1e1900 */
[----:B------:R-:W2:Y:S01]  /*0600*/  @P1 LDG.E R24, desc[UR4][R14.64+0xc] ;  /* 0x00000c040e181981 */ /* 0x000ea2000c1e1900 */
[----:B------:R-:W-:-:S13]  /*0610*/  PLOP3.LUT P3, PT, P3, P0, PT, 0x80, 0x8 ;  /* 0x000000000008781c */ /* 0x000fda0001f61070 */
[----:B------:R-:W3:Y:S04]  /*0620*/  @P3 LDG.E R29, desc[UR4][R16.64+0x10] ;  /* 0x00001004101d3981 */ /* 0x000ee8000c1e1900 */
[----:B------:R-:W3:Y:S01]  /*0630*/  @P3 LDG.E R26, desc[UR4][R14.64+0x10] ;  /* 0x000010040e1a3981 */ /* 0x000ee2000c1e1900 */
[----:B--2---:R-:W-:Y:S02]  /*0640*/  @P1 IMAD R0, R27, R24, R0 ;  /* 0x000000181b001224 */ /* 0x004fe400078e0200 */
[----:B------:R-:W-:-:S05]  /*0650*/  VIADD R24, R20, 0x2 ;  /* 0x0000000214187836 */ /* 0x000fca0000000000 */
[----:B------:R-:W-:-:S04]  /*0660*/  ISETP.GE.AND P1, PT, R24, UR7, PT ;  /* 0x0000000718007c0c */ /* 0x000fc8000bf26270 */
[----:B------:R-:W-:Y:S01]  /*0670*/  ISETP.GT.AND P1, PT, R24, -0x1, !P1 ;  /* 0xffffffff1800780c */ /* 0x000fe20004f24270 */
[----:B------:R-:W-:-:S03]  /*0680*/  VIADD R24, R20, 0x3 ;  /* 0x0000000314187836 */ /* 0x000fc60000000000 */
[----:B------:R-:W-:Y:S01]  /*0690*/  PLOP3.LUT P1, PT, P1, P0, PT, 0x80, 0x8 ;  /* 0x000000000008781c */ /* 0x000fe20000f21070 */
[----:B---3--:R-:W-:Y:S01]  /*06a0*/  @P3 IMAD R0, R29, R26, R0 ;  /* 0x0000001a1d003224 */ /* 0x008fe200078e0200 */
[----:B------:R-:W-:-:S04]  /*06b0*/  ISETP.GE.AND P3, PT, R24, UR7, PT ;  /* 0x0000000718007c0c */ /* 0x000fc8000bf66270 */
[----:B------:R-:W-:-:S07]  /*06c0*/  ISETP.GT.AND P3, PT, R24, -0x1, !P3 ;  /* 0xffffffff1800780c */ /* 0x000fce0005f64270 */
        /* <DEDUP_REMOVED lines=8> */
[----:B------:R-:W-:-:S04]  /*0750*/  ISETP.GT.AND P1, PT, R24, -0x1, !P1 ;  /* 0xffffffff1800780c */ /* 0x000fc80004f24270 */
[----:B------:R-:W-:-:S13]  /*0760*/  PLOP3.LUT P1, PT, P1, P0, PT, 0x80, 0x8 ;  /* 0x000000000008781c */ /* 0x000fda0000f21070 */
[----:B------:R-:W2:Y:S04]  /*0770*/  @P1 LDG.E R27, desc[UR4][R16.64+0x1c] ;  /* 0x00001c04101b1981 */ /* 0x000ea8000c1e1900 */
[----:B------:R-:W2:Y:S01]  /*0780*/  @P1 LDG.E R24, desc[UR4][R14.64+0x1c] ;  /* 0x00001c040e181981 */ /* 0x000ea2000c1e1900 */
[----:B------:R-:W-:Y:S02]  /*0790*/  VIADD R22, R22, 0x8 ;  /* 0x0000000816167836 */ /* 0x000fe40000000000 */
[----:B---3--:R-:W-:-:S03]  /*07a0*/  @P3 IMAD R0, R29, R26, R0 ;  /* 0x0000001a1d003224 */ /* 0x008fc600078e0200 */
[----:B------:R-:W-:Y:S01]  /*07b0*/  ISETP.NE.AND P3, PT, R22, RZ, PT ;  /* 0x000000ff1600720c */ /* 0x000fe20003f65270 */
[----:B------:R-:W-:Y:S01]  /*07c0*/  VIADD R21, R21, 0x8 ;  /* 0x0000000815157836 */ /* 0x000fe20000000000 */
[----:B------:R-:W-:Y:S01]  /*07d0*/  IADD3 R20, PT, PT, R20, 0x8, RZ ;  /* 0x0000000814147810 */ /* 0x000fe20007ffe0ff */
[----:B------:R-:W-:Y:S02]  /*07e0*/  VIADD R25, R25, 0x8 ;  /* 0x0000000819197836 */ /* 0x000fe40000000000 */
[----:B------:R-:W-:Y:S02]  /*07f0*/  VIADD R23, R23, 0x8 ;  /* 0x0000000817177836 */ /* 0x000fe40000000000 */
[----:B--2---:R-:W-:-:S06]  /*0800*/  @P1 IMAD R0, R27, R24, R0 ;  /* 0x000000181b001224 */ /* 0x004fcc00078e0200 */
[----:B------:R-:W-:Y:S05]  /*0810*/  @P3 BRA `(.L_x_2) ;  /* 0xfffffff800f83947 */ /* 0x000fea000383ffff */
.L_x_1:
[----:B------:R-:W-:Y:S02]  /*0820*/  VIADD R13, R13, 0x1 ;  /* 0x000000010d0d7836 */ /* 0x000fe40000000000 */
[----:B------:R-:W-:Y:S01]  /*0830*/  IMAD.IADD R18, R18, 0x1, R7 ;  /* 0x0000000112127824 */ /* 0x000fe200078e0207 */
[----:B------:R-:W-:Y:S06]  /*0840*/  @!P2 BRA `(.L_x_3) ;  /* 0x00000004005ca947 */ /* 0x000fec0003800000 */
[----:B------:R-:W-:Y:S01]  /*0850*/  VIADD R14, R12, 0xffffffff ;  /* 0xffffffff0c0e7836 */ /* 0x000fe20000000000 */
[----:B------:R-:W-:-:S04]  /*0860*/  IADD3 R20, PT, PT, R2, R7, RZ ;  /* 0x0000000702147210 */ /* 0x000fc80007ffe0ff */
[----:B------:R-:W-:-:S13]  /*0870*/  ISETP.GE.U32.AND P1, PT, R14, 0x3, PT ;  /* 0x000000030e00780c */ /* 0x000fda0003f26070 */
[----:B------:R-:W-:Y:S05]  /*0880*/  @!P1 BRA `(.L_x_4) ;  /* 0x0000000000909947 */ /* 0x000fea0003800000 */
[----:B------:R-:W1:Y:S01]  /*0890*/  LDCU UR6, c[0x0][0x39c] ;  /* 0x00007380ff0677ac */ /* 0x000e620008000800 */
[----:B------:R-:W2:Y:S01]  /*08a0*/  LDC.64 R14, c[0x0][0x390] ;  /* 0x0000e400ff0e7b82 */ /* 0x000ea20000000a00 */
[--C-:B------:R-:W-:Y:S02]  /*08b0*/  IMAD.IADD R22, R20, 0x1, R21.reuse ;  /* 0x0000000114167824 */ /* 0x100fe400078e0215 */
[----:B------:R-:W-:-:S05]  /*08c0*/  IMAD.IADD R23, R18, 0x1, R21 ;  /* 0x0000000112177824 */ /* 0x000fca00078e0215 */
[----:B------:R-:W3:Y:S01]  /*08d0*/  LDC.64 R16, c[0x0][0x380] ;  /* 0x0000e000ff107b82 */ /* 0x000ee20000000a00 */
[----:B-1----:R-:W-:Y:S01]  /*08e0*/  ISETP.GE.AND P1, PT, R22, UR6, PT ;  /* 0x0000000616007c0c */ /* 0x002fe2000bf26270 */
[----:B------:R-:W-:-:S03]  /*08f0*/  IMAD R25, R19, UR6, R22 ;  /* 0x0000000613197c24 */ /* 0x000fc6000f8e0216 */
[----:B------:R-:W-:Y:S01]  /*0900*/  ISETP.GT.AND P1, PT, R22, -0x1, !P1 ;  /* 0xffffffff1600780c */ /* 0x000fe20004f24270 */
[----:B--2---:R-:W-:-:S03]  /*0910*/  IMAD.WIDE R14, R23, 0x4, R14 ;  /* 0x00000004170e7825 */ /* 0x004fc600078e020e */
[----:B------:R-:W-:Y:S01]  /*0920*/  PLOP3.LUT P1, PT, P1, P0, PT, 0x80, 0x8 ;  /* 0x000000000008781c */ /* 0x000fe20000f21070 */
[----:B---3--:R-:W-:-:S12]  /*0930*/  IMAD.WIDE R16, R25, 0x4, R16 ;  /* 0x0000000419107825 */ /* 0x008fd800078e0210 */
[----:B0-----:R-:W2:Y:S04]  /*0940*/  @P1 LDG.E R23, desc[UR4][R14.64] ;  /* 0x000000040e171981 */ /* 0x001ea8000c1e1900 */
[----:B------:R-:W2:Y:S01]  /*0950*/  @P1 LDG.E R24, desc[UR4][R16.64] ;  /* 0x0000000410181981 */ /* 0x000ea2000c1e1900 */
[----:B------:R-:W-:-:S05]  /*0960*/  VIADD R25, R22, 0x1 ;  /* 0x0000000116197836 */ /* 0x000fca0000000000 */
[----:B------:R-:W-:-:S04]  /*0970*/  ISETP.GE.AND P3, PT, R25, UR6, PT ;  /* 0x0000000619007c0c */ /* 0x000fc8000bf66270 */
[----:B------:R-:W-:Y:S01]  /*0980*/  ISETP.GT.AND P3, PT, R25, -0x1, !P3 ;  /* 0xffffffff1900780c */ /* 0x000fe20005f64270 */
[C---:B------:R-:W-:Y:S02]  /*0990*/  VIADD R25, R22.reuse, 0x2 ;  /* 0x0000000216197836 */ /* 0x040fe40000000000 */
[----:B------:R-:W-:Y:S01]  /*09a0*/  VIADD R22, R22, 0x3 ;  /* 0x0000000316167836 */ /* 0x000fe20000000000 */
[----:B------:R-:W-:Y:S02]  /*09b0*/  PLOP3.LUT P3, PT, P3, P0, PT, 0x80, 0x8 ;  /* 0x000000000008781c */ /* 0x000fe40001f61070 */
[C---:B------:R-:W-:Y:S02]  /*09c0*/  ISETP.GE.AND P2, PT, R25.reuse, UR6, PT ;  /* 0x0000000619007c0c */ /* 0x040fe4000bf46270 */
[----:B------:R-:W-:Y:S02]  /*09d0*/  ISETP.GE.AND P4, PT, R22, UR6, PT ;  /* 0x0000000616007c0c */ /* 0x000fe4000bf86270 */
[----:B------:R-:W-:-:S02]  /*09e0*/  ISETP.GT.AND P2, PT, R25, -0x1, !P2 ;  /* 0xffffffff1900780c */ /* 0x000fc40005744270 */
[----:B------:R-:W-:Y:S02]  /*09f0*/  ISETP.GT.AND P4, PT, R22, -0x1, !P4 ;  /* 0xffffffff1600780c */ /* 0x000fe40006784270 */
[----:B------:R-:W-:Y:S02]  /*0a00*/  PLOP3.LUT P2, PT, P2, P0, PT, 0x80, 0x8 ;  /* 0x000000000008781c */ /* 0x000fe40001741070 */
[----:B------:R-:W-:Y:S01]  /*0a10*/  PLOP3.LUT P4, PT, P4, P0, PT, 0x80, 0x8 ;  /* 0x000000000008781c */ /* 0x000fe20002781070 */
[----:B------:R-:W3:Y:S10]  /*0a20*/  @P3 LDG.E R22, desc[UR4][R16.64+0x4] ;  /* 0x0000040410163981 */ /* 0x000ef4000c1e1900 */
[----:B------:R-:W4:Y:S04]  /*0a30*/  @P2 LDG.E R25, desc[UR4][R14.64+0x8] ;  /* 0x000008040e192981 */ /* 0x000f28000c1e1900 */
[----:B------:R-:W5:Y:S04]  /*0a40*/  @P4 LDG.E R27, desc[UR4][R14.64+0xc] ;  /* 0x00000c040e1b4981 */ /* 0x000f68000c1e1900 */
[----:B------:R-:W5:Y:S01]  /*0a50*/  @P4 LDG.E R26, desc[UR4][R16.64+0xc] ;  /* 0x00000c04101a4981 */ /* 0x000f62000c1e1900 */
[----:B--2---:R-:W-:-:S03]  /*0a60*/  @P1 IMAD R0, R23, R24, R0 ;  /* 0x0000001817001224 */ /* 0x004fc600078e0200 */
[----:B------:R-:W3:Y:S04]  /*0a70*/  @P3 LDG.E R23, desc[UR4][R14.64+0x4] ;  /* 0x000004040e173981 */ /* 0x000ee8000c1e1900 */
[----:B------:R-:W4:Y:S01]  /*0a80*/  @P2 LDG.E R24, desc[UR4][R16.64+0x8] ;  /* 0x0000080410182981 */ /* 0x000f22000c1e1900 */
[----:B------:R-:W-:Y:S01]  /*0a90*/  IADD3 R21, PT, PT, R21, 0x4, RZ ;  /* 0x0000000415157810 */ /* 0x000fe20007ffe0ff */
[----:B---3--:R-:W-:-:S04]  /*0aa0*/  @P3 IMAD R0, R23, R22, R0 ;  /* 0x0000001617003224 */ /* 0x008fc800078e0200 */
[----:B----4-:R-:W-:-:S04]  /*0ab0*/  @P2 IMAD R0, R25, R24, R0 ;  /* 0x0000001819002224 */ /* 0x010fc800078e0200 */
[----:B-----5:R-:W-:-:S07]  /*0ac0*/  @P4 IMAD R0, R27, R26, R0 ;  /* 0x0000001a1b004224 */ /* 0x020fce00078e0200 */
.L_x_4:
[----:B------:R-:W-:-:S05]  /*0ad0*/  VIADD R14, R8, 0x1 ;  /* 0x00000001080e7836 */ /* 0x000fca0000000000 */
[----:B------:R-:W-:-:S13]  /*0ae0*/  LOP3.LUT P1, R14, R14, 0x3, RZ, 0xc0, !PT ;  /* 0x000000030e0e7812 */ /* 0x000fda000782c0ff */
[----:B------:R-:W-:Y:S05]  /*0af0*/  @!P1 BRA `(.L_x_3) ;  /* 0x0000000000b09947 */ /* 0x000fea0003800000 */
[----:B------:R-:W-:Y:S02]  /*0b00*/  ISETP.NE.AND P1, PT, R14, 0x1, PT ;  /* 0x000000010e00780c */ /* 0x000fe40003f25270 */
[----:B------:R-:W-:-:S04]  /*0b10*/  LOP3.LUT R15, R8, 0x1, RZ, 0xc0, !PT ;  /* 0x00000001080f7812 */ /* 0x000fc800078ec0ff */
[----:B------:R-:W-:-:S07]  /*0b20*/  ISETP.NE.U32.AND P3, PT, R15, 0x1, PT ;  /* 0x000000010f00780c */ /* 0x000fce0003f65070 */
[----:B------:R-:W-:Y:S06]  /*0b30*/  @!P1 BRA `(.L_x_5) ;  /* 0x0000000000589947 */ /* 0x000fec0003800000 */
[----:B------:R-:W1:Y:S01]  /*0b40*/  LDCU UR6, c[0x0][0x39c] ;  /* 0x00007380ff0677ac */ /* 0x000e620008000800 */
[----:B------:R-:W2:Y:S01]  /*0b50*/  LDC.64 R16, c[0x0][0x390] ;  /* 0x0000e400ff107b82 */ /* 0x000ea20000000a00 */
[--C-:B------:R-:W-:Y:S02]  /*0b60*/  IMAD.IADD R22, R20, 0x1, R21.reuse ;  /* 0x0000000114167824 */ /* 0x100fe400078e0215 */
[----:B------:R-:W-:Y:S02]  /*0b70*/  IMAD.IADD R25, R18, 0x1, R21 ;  /* 0x0000000112197824 */ /* 0x000fe400078e0215 */
[----:B------:R-:W-:-:S03]  /*0b80*/  VIADD R23, R22, 0x1 ;  /* 0x0000000116177836 */ /* 0x000fc60000000000 */
[----:B------:R-:W3:Y:S01]  /*0b90*/  LDC.64 R14, c[0x0][0x380] ;  /* 0x0000e000ff0e7b82 */ /* 0x000ee20000000a00 */
[C---:B-1----:R-:W-:Y:S02]  /*0ba0*/  ISETP.GE.AND P1, PT, R22.reuse, UR6, PT ;  /* 0x0000000616007c0c */ /* 0x042fe4000bf26270 */
[C---:B------:R-:W-:Y:S02]  /*0bb0*/  ISETP.GE.AND P2, PT, R23.reuse, UR6, PT ;  /* 0x0000000617007c0c */ /* 0x040fe4000bf46270 */
[----:B------:R-:W-:Y:S02]  /*0bc0*/  ISETP.GT.AND P1, PT, R22, -0x1, !P1 ;  /* 0xffffffff1600780c */ /* 0x000fe40004f24270 */
[----:B------:R-:W-:Y:S01]  /*0bd0*/  ISETP.GT.AND P2, PT, R23, -0x1, !P2 ;  /* 0xffffffff1700780c */ /* 0x000fe20005744270 */
[----:B------:R-:W-:Y:S01]  /*0be0*/  IMAD R23, R19, UR6, R22 ;  /* 0x0000000613177c24 */ /* 0x000fe2000f8e0216 */
[----:B------:R-:W-:Y:S01]  /*0bf0*/  PLOP3.LUT P1, PT, P1, P0, PT, 0x80, 0x8 ;  /* 0x000000000008781c */ /* 0x000fe20000f21070 */
[----:B--2---:R-:W-:Y:S01]  /*0c00*/  IMAD.WIDE R16, R25, 0x4, R16 ;  /* 0x0000000419107825 */ /* 0x004fe200078e0210 */
[----:B------:R-:W-:-:S03]  /*0c10*/  PLOP3.LUT P2, PT, P2, P0, PT, 0x80, 0x8 ;  /* 0x000000000008781c */ /* 0x000fc60001741070 */
[----:B---3--:R-:W-:-:S08]  /*0c20*/  IMAD.WIDE R14, R23, 0x4, R14 ;  /* 0x00000004170e7825 */ /* 0x008fd000078e020e */
[----:B0-----:R-:W2:Y:S04]  /*0c30*/  @P1 LDG.E R23, desc[UR4][R16.64] ;  /* 0x0000000410171981 */ /* 0x001ea8000c1e1900 */
[----:B------:R-:W2:Y:S04]  /*0c40*/  @P1 LDG.E R22, desc[UR4][R14.64] ;  /* 0x000000040e161981 */ /* 0x000ea8000c1e1900 */
[----:B------:R-:W3:Y:S04]  /*0c50*/  @P2 LDG.E R25, desc[UR4][R16.64+0x4] ;  /* 0x0000040410192981 */ /* 0x000ee8000c1e1900 */
[----:B------:R-:W3:Y:S01]  /*0c60*/  @P2 LDG.E R24, desc[UR4][R14.64+0x4] ;  /* 0x000004040e182981 */ /* 0x000ee2000c1e1900 */
[----:B------:R-:W-:-:S02]  /*0c70*/  VIADD R21, R21, 0x2 ;  /* 0x0000000215157836 */ /* 0x000fc40000000000 */
[----:B--2---:R-:W-:-:S04]  /*0c80*/  @P1 IMAD R0, R23, R22, R0 ;  /* 0x0000001617001224 */ /* 0x004fc800078e0200 */
[----:B---3--:R-:W-:-:S07]  /*0c90*/  @P2 IMAD R0, R25, R24, R0 ;  /* 0x0000001819002224 */ /* 0x008fce00078e0200 */
.L_x_5:
[----:B------:R-:W-:Y:S05]  /*0ca0*/  @!P3 BRA `(.L_x_3) ;  /* 0x000000000044b947 */ /* 0x000fea0003800000 */
[----:B------:R-:W1:Y:S01]  /*0cb0*/  LDCU UR6, c[0x0][0x39c] ;  /* 0x00007380ff0677ac */ /* 0x000e620008000800 */
[----:B------:R-:W-:Y:S01]  /*0cc0*/  IADD3 R20, PT, PT, R20, R21, RZ ;  /* 0x0000001514147210 */ /* 0x000fe20007ffe0ff */
[----:B------:R-:W-:Y:S03]  /*0cd0*/  BSSY.RECONVERGENT B0, `(.L_x_3) ;  /* 0x000000e000007945 */ /* 0x000fe60003800200 */
[----:B-1----:R-:W-:-:S04]  /*0ce0*/  ISETP.GE.AND P1, PT, R20, UR6, PT ;  /* 0x0000000614007c0c */ /* 0x002fc8000bf26270 */
[----:B------:R-:W-:-:S04]  /*0cf0*/  ISETP.GT.AND P1, PT, R20, -0x1, !P1 ;  /* 0xffffffff1400780c */ /* 0x000fc80004f24270 */
[----:B------:R-:W-:-:S13]  /*0d00*/  PLOP3.LUT P1, PT, P1, P0, PT, 0x80, 0x8 ;  /* 0x000000000008781c */ /* 0x000fda0000f21070 */
[----:B------:R-:W-:Y:S05]  /*0d10*/  @!P1 BRA `(.L_x_6) ;  /* 0x0000000000249947 */ /* 0x000fea0003800000 */
[----:B------:R-:W1:Y:S01]  /*0d20*/  LDC.64 R16, c[0x0][0x390] ;  /* 0x0000e400ff107b82 */ /* 0x000e620000000a00 */
[----:B------:R-:W-:Y:S02]  /*0d30*/  IMAD.IADD R21, R18, 0x1, R21 ;  /* 0x0000000112157824 */ /* 0x000fe400078e0215 */
[----:B------:R-:W-:-:S05]  /*0d40*/  IMAD R19, R19, UR6, R20 ;  /* 0x0000000613137c24 */ /* 0x000fca000f8e0214 */
[----:B------:R-:W2:Y:S01]  /*0d50*/  LDC.64 R14, c[0x0][0x380] ;  /* 0x0000e000ff0e7b82 */ /* 0x000ea20000000a00 */
[----:B-1----:R-:W-:-:S06]  /*0d60*/  IMAD.WIDE R16, R21, 0x4, R16 ;  /* 0x0000000415107825 */ /* 0x002fcc00078e0210 */
[----:B0-----:R-:W3:Y:S01]  /*0d70*/  LDG.E R17, desc[UR4][R16.64] ;  /* 0x0000000410117981 */ /* 0x001ee2000c1e1900 */
[----:B--2---:R-:W-:-:S06]  /*0d80*/  IMAD.WIDE R14, R19, 0x4, R14 ;  /* 0x00000004130e7825 */ /* 0x004fcc00078e020e */
[----:B------:R-:W3:Y:S02]  /*0d90*/  LDG.E R14, desc[UR4][R14.64] ;  /* 0x000000040e0e7981 */ /* 0x000ee4000c1e1900 */
[----:B---3--:R-:W-:-:S07]  /*0da0*/  IMAD R0, R17, R14, R0 ;  /* 0x0000000e11007224 */ /* 0x008fce00078e0200 */
.L_x_6:
[----:B0-----:R-:W-:Y:S05]  /*0db0*/  BSYNC.RECONVERGENT B0 ;  /* 0x0000000000007941 */ /* 0x001fea0003800200 */
.L_x_3:
[----:B------:R-:W-:Y:S05]  /*0dc0*/  @P5 BRA `(.L_x_7) ;  /* 0xfffffff4002c5947 */ /* 0x000fea000383ffff */
.L_x_0:
[----:B------:R-:W1:Y:S01]  /*0dd0*/  LDC.64 R8, c[0x0][0x388] ;  /* 0x0000e200ff087b82 */ /* 0x000e620000000a00 */
[----:B------:R-:W-:-:S04]  /*0de0*/  IMAD R5, R6, R5, R6 ;  /* 0x0000000506057224 */ /* 0x000fc800078e0206 */
[----:B------:R-:W-:-:S04]  /*0df0*/  IMAD.IADD R4, R4, 0x1, R5 ;  /* 0x0000000104047824 */ /* 0x000fc800078e0205 */
[----:B------:R-:W-:-:S04]  /*0e00*/  IMAD R3, R3, R4, R4 ;  /* 0x0000000403037224 */ /* 0x000fc800078e0204 */
[----:B------:R-:W-:-:S04]  /*0e10*/  IMAD.IADD R3, R2, 0x1, R3 ;  /* 0x0000000102037824 */ /* 0x000fc800078e0203 */
[----:B-1----:R-:W-:-:S05]  /*0e20*/  IMAD.WIDE R2, R3, 0x4, R8 ;  /* 0x0000000403027825 */ /* 0x002fca00078e0208 */
[----:B0-----:R-:W-:Y:S01]  /*0e30*/  STG.E desc[UR4][R2.64], R0 ;  /* 0x0000000002007986 */ /* 0x001fe2000c101904 */
[----:B------:R-:W-:Y:S05]  /*0e40*/  EXIT ;  /* 0x000000000000794d */ /* 0x000fea0003800000 */
.L_x_8:
[----:B------:R-:W-:-:S00]  /*0e50*/  BRA `(.L_x_8) ;  /* 0xfffffffc00fc7947 */ /* 0x000fc0000383ffff */
[----:B------:R-:W-:-:S00]  /*0e60*/  NOP ;  /* 0x0000000000007918 */ /* 0x000fc00000000000 */
        /* <DEDUP_REMOVED lines=9> */
.L_x_9:


//--------------------- .nv.shared.reserved.0     --------------------------
	.section	.nv.shared.reserved.0,"aw",@nobits
	.weak		__nv_reservedSMEM_offset_0_alias
	.size		__nv_reservedSMEM_offset_0_alias, 0, 64
	.other		__nv_reservedSMEM_offset_0_alias,@"STO_CUDA_RESERVED_SHARED STV_DEFAULT"
__nv_reservedSMEM_offset_0_alias:
	.zero		0
	.zero		64


//--------------------- .nv.constant0._Z13conv2D_kernelPiS_S_iiiii --------------------------
	.section	.nv.constant0._Z13conv2D_kernelPiS_S_iiiii,"a",@progbits
	.sectionflags	@""
	.align	4
.nv.constant0._Z13conv2D_kernelPiS_S_iiiii:
	.zero		940


//--------------------- SYMBOLS --------------------------

	.type		.nv.reservedSmem.offset0,@object
	.size		.nv.reservedSmem.offset0,0x4
